//
// Generated by NVIDIA NVVM Compiler
//
// Compiler Build ID: CL-36424714
// Cuda compilation tools, release 13.0, V13.0.88
// Based on NVVM 20.0.0
//

.version 9.0
.target sm_100
.address_size 64

	// .globl	_Z8vecAdd_dPdS_S_i

.visible .entry _Z8vecAdd_dPdS_S_i(
	.param .u64 .ptr .align 1 _Z8vecAdd_dPdS_S_i_param_0,
	.param .u64 .ptr .align 1 _Z8vecAdd_dPdS_S_i_param_1,
	.param .u64 .ptr .align 1 _Z8vecAdd_dPdS_S_i_param_2,
	.param .u32 _Z8vecAdd_dPdS_S_i_param_3
)
{
	.reg .pred 	%p<7>;
	.reg .b32 	%r<27>;
	.reg .b64 	%rd<31>;
	.reg .b64 	%fd<16>;

	ld.param.u64 	%rd8, [_Z8vecAdd_dPdS_S_i_param_0];
	ld.param.u64 	%rd9, [_Z8vecAdd_dPdS_S_i_param_1];
	ld.param.u64 	%rd10, [_Z8vecAdd_dPdS_S_i_param_2];
	ld.param.u32 	%r11, [_Z8vecAdd_dPdS_S_i_param_3];
	cvta.to.global.u64 	%rd1, %rd10;
	cvta.to.global.u64 	%rd2, %rd9;
	cvta.to.global.u64 	%rd3, %rd8;
	mov.u32 	%r26, %tid.x;
	mov.u32 	%r2, %ntid.x;
	setp.ge.s32 	%p1, %r26, %r11;
	@%p1 bra 	$L__BB0_6;
	add.s32 	%r12, %r26, %r2;
	max.u32 	%r13, %r11, %r12;
	setp.lt.u32 	%p2, %r12, %r11;
	selp.u32 	%r14, 1, 0, %p2;
	add.s32 	%r15, %r12, %r14;
	sub.s32 	%r16, %r13, %r15;
	div.u32 	%r17, %r16, %r2;
	add.s32 	%r3, %r17, %r14;
	and.b32  	%r18, %r3, 3;
	setp.eq.s32 	%p3, %r18, 3;
	@%p3 bra 	$L__BB0_4;
	add.s32 	%r19, %r3, 1;
	and.b32  	%r20, %r19, 3;
	mul.wide.u32 	%rd30, %r26, 8;
	mul.wide.u32 	%rd5, %r2, 8;
	neg.s32 	%r24, %r20;
	mad.lo.s32 	%r26, %r2, %r20, %r26;
$L__BB0_3:
	.pragma "nounroll";
	add.s64 	%rd11, %rd3, %rd30;
	ld.global.f64 	%fd1, [%rd11];
	add.s64 	%rd12, %rd2, %rd30;
	ld.global.f64 	%fd2, [%rd12];
	add.f64 	%fd3, %fd1, %fd2;
	add.s64 	%rd13, %rd1, %rd30;
	st.global.f64 	[%rd13], %fd3;
	add.s64 	%rd30, %rd30, %rd5;
	add.s32 	%r24, %r24, 1;
	setp.ne.s32 	%p4, %r24, 0;
	@%p4 bra 	$L__BB0_3;
$L__BB0_4:
	setp.lt.u32 	%p5, %r3, 3;
	@%p5 bra 	$L__BB0_6;
$L__BB0_5:
	mul.wide.u32 	%rd14, %r26, 8;
	add.s64 	%rd15, %rd3, %rd14;
	ld.global.f64 	%fd4, [%rd15];
	add.s64 	%rd16, %rd2, %rd14;
	ld.global.f64 	%fd5, [%rd16];
	add.f64 	%fd6, %fd4, %fd5;
	add.s64 	%rd17, %rd1, %rd14;
	st.global.f64 	[%rd17], %fd6;
	add.s32 	%r21, %r26, %r2;
	mul.wide.u32 	%rd18, %r21, 8;
	add.s64 	%rd19, %rd3, %rd18;
	ld.global.f64 	%fd7, [%rd19];
	add.s64 	%rd20, %rd2, %rd18;
	ld.global.f64 	%fd8, [%rd20];
	add.f64 	%fd9, %fd7, %fd8;
	add.s64 	%rd21, %rd1, %rd18;
	st.global.f64 	[%rd21], %fd9;
	add.s32 	%r22, %r21, %r2;
	mul.wide.u32 	%rd22, %r22, 8;
	add.s64 	%rd23, %rd3, %rd22;
	ld.global.f64 	%fd10, [%rd23];
	add.s64 	%rd24, %rd2, %rd22;
	ld.global.f64 	%fd11, [%rd24];
	add.f64 	%fd12, %fd10, %fd11;
	add.s64 	%rd25, %rd1, %rd22;
	st.global.f64 	[%rd25], %fd12;
	add.s32 	%r23, %r22, %r2;
	mul.wide.u32 	%rd26, %r23, 8;
	add.s64 	%rd27, %rd3, %rd26;
	ld.global.f64 	%fd13, [%rd27];
	add.s64 	%rd28, %rd2, %rd26;
	ld.global.f64 	%fd14, [%rd28];
	add.f64 	%fd15, %fd13, %fd14;
	add.s64 	%rd29, %rd1, %rd26;
	st.global.f64 	[%rd29], %fd15;
	add.s32 	%r26, %r23, %r2;
	setp.lt.s32 	%p6, %r26, %r11;
	@%p6 bra 	$L__BB0_5;
$L__BB0_6:
	ret;

}


// ===== COMPILED SASS (sm_100) =====

	.target	sm_100

	.elftype	@"ET_EXEC"


//--------------------- .note.nv.tkinfo           --------------------------
	.section	.note.nv.tkinfo,"",@"SHT_NOTE"
	.sectionflags	@"SHF_NOTE_NV_TKINFO"
	.tkinfo
        /*0018*/ 	.word	0x00000002
        /*0030*/ 	.string	""
        /*0030*/ 	.string	"ptxas"
        /*0030*/ 	.string	"Cuda compilation tools, release 13.0, V13.0.88"
        /*0030*/ 	.string	"Build cuda_13.0.r13.0/compiler.36424714_0"
        /*0030*/ 	.string	"-arch sm_100 -m 64 "



//--------------------- .note.nv.cuinfo           --------------------------
	.section	.note.nv.cuinfo,"",@"SHT_NOTE"
	.sectionflags	@"SHF_NOTE_NV_CUINFO"
        /*0018*/ 	.short	0x0002
        /*001a*/ 	.short	0x0064
        /*001c*/ 	.short	0x0082
	.zero		2


//--------------------- .nv.info                  --------------------------
	.section	.nv.info,"",@"SHT_CUDA_INFO"
	.align	4


	//----- nvinfo : EIATTR_REGCOUNT
	.align		4
        /*0000*/ 	.byte	0x04, 0x2f
        /*0002*/ 	.short	(.L_1 - .L_0)
	.align		4
.L_0:
        /*0004*/ 	.word	index@(_Z8vecAdd_dPdS_S_i)
        /*0008*/ 	.word	0x0000001c


	//----- nvinfo : EIATTR_FRAME_SIZE
	.align		4
.L_1:
        /*000c*/ 	.byte	0x04, 0x11
        /*000e*/ 	.short	(.L_3 - .L_2)
	.align		4
.L_2:
        /*0010*/ 	.word	index@(_Z8vecAdd_dPdS_S_i)
        /*0014*/ 	.word	0x00000000


	//----- nvinfo : EIATTR_MIN_STACK_SIZE
	.align		4
.L_3:
        /*0018*/ 	.byte	0x04, 0x12
        /*001a*/ 	.short	(.L_5 - .L_4)
	.align		4
.L_4:
        /*001c*/ 	.word	index@(_Z8vecAdd_dPdS_S_i)
        /*0020*/ 	.word	0x00000000
.L_5:


//--------------------- .nv.compat                --------------------------
	.section	.nv.compat,"",@"SHT_CUDA_COMPAT_INFO"
	.align	4
        /*0000*/ 	.byte	0x02, 0x09, 0x00, 0x00, 0x02, 0x02, 0x01, 0x00, 0x02, 0x05, 0x05, 0x00, 0x03, 0x07, 0x01, 0x01
        /*0010*/ 	.byte	0x02, 0x03, 0x00, 0x00, 0x02, 0x06, 0x01, 0x00, 0x04, 0x0b, 0x08, 0x00, 0x01, 0x00, 0x00, 0x00
        /*0020*/ 	.byte	0x00, 0x00, 0x00, 0x00


//--------------------- .nv.info._Z8vecAdd_dPdS_S_i --------------------------
	.section	.nv.info._Z8vecAdd_dPdS_S_i,"",@"SHT_CUDA_INFO"
	.sectionflags	@""
	.align	4


	//----- nvinfo : EIATTR_CUDA_API_VERSION
	.align		4
        /*0000*/ 	.byte	0x04, 0x37
        /*0002*/ 	.short	(.L_7 - .L_6)
.L_6:
        /*0004*/ 	.word	0x00000082


	//----- nvinfo : EIATTR_KPARAM_INFO
	.align		4
.L_7:
        /*0008*/ 	.byte	0x04, 0x17
        /*000a*/ 	.short	(.L_9 - .L_8)
.L_8:
        /*000c*/ 	.word	0x00000000
        /*0010*/ 	.short	0x0003
        /*0012*/ 	.short	0x0018
        /*0014*/ 	.byte	0x00, 0xf0, 0x11, 0x00


	//----- nvinfo : EIATTR_KPARAM_INFO
	.align		4
.L_9:
        /*0018*/ 	.byte	0x04, 0x17
        /*001a*/ 	.short	(.L_11 - .L_10)
.L_10:
        /*001c*/ 	.word	0x00000000
        /*0020*/ 	.short	0x0002
        /*0022*/ 	.short	0x0010
        /*0024*/ 	.byte	0x00, 0xf5, 0x21, 0x00


	//----- nvinfo : EIATTR_KPARAM_INFO
	.align		4
.L_11:
        /*0028*/ 	.byte	0x04, 0x17
        /*002a*/ 	.short	(.L_13 - .L_12)
.L_12:
        /*002c*/ 	.word	0x00000000
        /*0030*/ 	.short	0x0001
        /*0032*/ 	.short	0x0008
        /*0034*/ 	.byte	0x00, 0xf5, 0x21, 0x00


	//----- nvinfo : EIATTR_KPARAM_INFO
	.align		4
.L_13:
        /*0038*/ 	.byte	0x04, 0x17
        /*003a*/ 	.short	(.L_15 - .L_14)
.L_14:
        /*003c*/ 	.word	0x00000000
        /*0040*/ 	.short	0x0000
        /*0042*/ 	.short	0x0000
        /*0044*/ 	.byte	0x00, 0xf5, 0x21, 0x00


	//----- nvinfo : EIATTR_SPARSE_MMA_MASK
	.align		4
.L_15:
        /*0048*/ 	.byte	0x03, 0x50
        /*004a*/ 	.short	0x0000


	//----- nvinfo : EIATTR_MAXREG_COUNT
	.align		4
        /*004c*/ 	.byte	0x03, 0x1b
        /*004e*/ 	.short	0x00ff


	//----- nvinfo : EIATTR_MERCURY_ISA_VERSION
	.align		4
        /*0050*/ 	.byte	0x03, 0x5f
        /*0052*/ 	.short	0x0101


	//----- nvinfo : EIATTR_VRC_CTA_INIT_COUNT
	.align		4
        /*0054*/ 	.byte	0x02, 0x4a
	.zero		1
	.zero		1


	//----- nvinfo : EIATTR_EXIT_INSTR_OFFSETS
	.align		4
        /*0058*/ 	.byte	0x04, 0x1c
        /*005a*/ 	.short	(.L_17 - .L_16)


	//   ....[0]....
.L_16:
        /*005c*/ 	.word	0x00000050


	//   ....[1]....
        /*0060*/ 	.word	0x000003a0


	//   ....[2]....
        /*0064*/ 	.word	0x00000600


	//----- nvinfo : EIATTR_CRS_STACK_SIZE
	.align		4
.L_17:
        /*0068*/ 	.byte	0x04, 0x1e
        /*006a*/ 	.short	(.L_19 - .L_18)
.L_18:
        /*006c*/ 	.word	0x00000000


	//----- nvinfo : EIATTR_CBANK_PARAM_SIZE
	.align		4
.L_19:
        /*0070*/ 	.byte	0x03, 0x19
        /*0072*/ 	.short	0x001c


	//----- nvinfo : EIATTR_PARAM_CBANK
	.align		4
        /*0074*/ 	.byte	0x04, 0x0a
        /*0076*/ 	.short	(.L_21 - .L_20)
	.align		4
.L_20:
        /*0078*/ 	.word	index@(.nv.constant0._Z8vecAdd_dPdS_S_i)
        /*007c*/ 	.short	0x0380
        /*007e*/ 	.short	0x001c


	//----- nvinfo : EIATTR_SW_WAR
	.align		4
.L_21:
        /*0080*/ 	.byte	0x04, 0x36
        /*0082*/ 	.short	(.L_23 - .L_22)
.L_22:
        /*0084*/ 	.word	0x00000008
.L_23:


//--------------------- .nv.callgraph             --------------------------
	.section	.nv.callgraph,"",@"SHT_CUDA_CALLGRAPH"
	.align	4
	.sectionentsize	8
	.align		4
        /*0000*/ 	.word	0x00000000
	.align		4
        /*0004*/ 	.word	0xffffffff
	.align		4
        /*0008*/ 	.word	0x00000000
	.align		4
        /*000c*/ 	.word	0xfffffffe
	.align		4
        /*0010*/ 	.word	0x00000000
	.align		4
        /*0014*/ 	.word	0xfffffffd
	.align		4
        /*0018*/ 	.word	0x00000000
	.align		4
        /*001c*/ 	.word	0xfffffffc


//--------------------- .text._Z8vecAdd_dPdS_S_i  --------------------------
	.section	.text._Z8vecAdd_dPdS_S_i,"ax",@progbits
	.align	128
        .global         _Z8vecAdd_dPdS_S_i
        .type           _Z8vecAdd_dPdS_S_i,@function
        .size           _Z8vecAdd_dPdS_S_i,(.L_x_5 - _Z8vecAdd_dPdS_S_i)
        .other          _Z8vecAdd_dPdS_S_i,@"STO_CUDA_ENTRY STV_DEFAULT"
_Z8vecAdd_dPdS_S_i:
.text._Z8vecAdd_dPdS_S_i:
[----:B------:R-:W-:Y:S01]  /*0000*/  LDC R1, c[0x0][0x37c] ;  /* 0x0000df00ff017b82 */ /* 0x000fe20000000800 */
[----:B------:R-:W0:Y:S01]  /*0010*/  S2R R9, SR_TID.X ;  /* 0x0000000000097919 */ /* 0x000e220000002100 */
[----:B------:R-:W0:Y:S06]  /*0020*/  LDCU UR6, c[0x0][0x398] ;  /* 0x00007300ff0677ac */ /* 0x000e2c0008000800 */
[----:B------:R-:W1:Y:S01]  /*0030*/  LDC R0, c[0x0][0x360] ;  /* 0x0000d800ff007b82 */ /* 0x000e620000000800 */
[----:B0-----:R-:W-:-:S13]  /*0040*/  ISETP.GE.AND P0, PT, R9, UR6, PT ;  /* 0x0000000609007c0c */ /* 0x001fda000bf06270 */
[----:B------:R-:W-:Y:S05]  /*0050*/  @P0 EXIT ;  /* 0x000000000000094d */ /* 0x000fea0003800000 */
[----:B-1----:R-:W0:Y:S01]  /*0060*/  I2F.U32.RP R7, R0 ;  /* 0x0000000000077306 */ /* 0x002e220000209000 */
[----:B------:R-:W-:Y:S01]  /*0070*/  IADD3 R4, PT, PT, R9, R0, RZ ;  /* 0x0000000009047210 */ /* 0x000fe20007ffe0ff */
[----:B------:R-:W1:Y:S01]  /*0080*/  LDCU.64 UR4, c[0x0][0x358] ;  /* 0x00006b00ff0477ac */ /* 0x000e620008000a00 */
[----:B------:R-:W-:Y:S01]  /*0090*/  ISETP.NE.U32.AND P2, PT, R0, RZ, PT ;  /* 0x000000ff0000720c */ /* 0x000fe20003f45070 */
[----:B------:R-:W-:Y:S01]  /*00a0*/  BSSY.RECONVERGENT B0, `(.L_x_0) ;  /* 0x000002f000007945 */ /* 0x000fe20003800200 */
[C---:B------:R-:W-:Y:S01]  /*00b0*/  ISETP.GE.U32.AND P0, PT, R4.reuse, UR6, PT ;  /* 0x0000000604007c0c */ /* 0x040fe2000bf06070 */
[----:B------:R-:W2:Y:S01]  /*00c0*/  LDCU.64 UR12, c[0x0][0x390] ;  /* 0x00007200ff0c77ac */ /* 0x000ea20008000a00 */
[----:B------:R-:W-:Y:S02]  /*00d0*/  VIMNMX.U32 R5, PT, PT, R4, UR6, !PT ;  /* 0x0000000604057c48 */ /* 0x000fe4000ffe0000 */
[----:B------:R-:W-:Y:S01]  /*00e0*/  SEL R6, RZ, 0x1, P0 ;  /* 0x00000001ff067807 */ /* 0x000fe20000000000 */
[----:B------:R-:W3:Y:S03]  /*00f0*/  LDCU.128 UR8, c[0x0][0x380] ;  /* 0x00007000ff0877ac */ /* 0x000ee60008000c00 */
[----:B------:R-:W-:Y:S01]  /*0100*/  IADD3 R5, PT, PT, R5, -R4, -R6 ;  /* 0x8000000405057210 */ /* 0x000fe20007ffe806 */
[----:B0-----:R-:W0:Y:S02]  /*0110*/  MUFU.RCP R7, R7 ;  /* 0x0000000700077308 */ /* 0x001e240000001000 */
[----:B0-----:R-:W-:-:S06]  /*0120*/  VIADD R2, R7, 0xffffffe ;  /* 0x0ffffffe07027836 */ /* 0x001fcc0000000000 */
[----:B------:R0:W4:Y:S02]  /*0130*/  F2I.FTZ.U32.TRUNC.NTZ R3, R2 ;  /* 0x0000000200037305 */ /* 0x000124000021f000 */
[----:B0-----:R-:W-:Y:S02]  /*0140*/  IMAD.MOV.U32 R2, RZ, RZ, RZ ;  /* 0x000000ffff027224 */ /* 0x001fe400078e00ff */
[----:B----4-:R-:W-:-:S04]  /*0150*/  IMAD.MOV R11, RZ, RZ, -R3 ;  /* 0x000000ffff0b7224 */ /* 0x010fc800078e0a03 */
[----:B------:R-:W-:-:S04]  /*0160*/  IMAD R11, R11, R0, RZ ;  /* 0x000000000b0b7224 */ /* 0x000fc800078e02ff */
[----:B------:R-:W-:-:S06]  /*0170*/  IMAD.HI.U32 R8, R3, R11, R2 ;  /* 0x0000000b03087227 */ /* 0x000fcc00078e0002 */
[----:B------:R-:W-:-:S05]  /*0180*/  IMAD.HI.U32 R3, R8, R5, RZ ;  /* 0x0000000508037227 */ /* 0x000fca00078e00ff */
[----:B------:R-:W-:-:S05]  /*0190*/  IADD3 R2, PT, PT, -R3, RZ, RZ ;  /* 0x000000ff03027210 */ /* 0x000fca0007ffe1ff */
[----:B------:R-:W-:-:S05]  /*01a0*/  IMAD R5, R0, R2, R5 ;  /* 0x0000000200057224 */ /* 0x000fca00078e0205 */
[----:B------:R-:W-:-:S13]  /*01b0*/  ISETP.GE.U32.AND P0, PT, R5, R0, PT ;  /* 0x000000000500720c */ /* 0x000fda0003f06070 */
[----:B------:R-:W-:Y:S01]  /*01c0*/  @P0 IMAD.IADD R5, R5, 0x1, -R0 ;  /* 0x0000000105050824 */ /* 0x000fe200078e0a00 */
[----:B------:R-:W-:-:S04]  /*01d0*/  @P0 IADD3 R3, PT, PT, R3, 0x1, RZ ;  /* 0x0000000103030810 */ /* 0x000fc80007ffe0ff */
[----:B------:R-:W-:-:S13]  /*01e0*/  ISETP.GE.U32.AND P1, PT, R5, R0, PT ;  /* 0x000000000500720c */ /* 0x000fda0003f26070 */
[----:B------:R-:W-:Y:S01]  /*01f0*/  @P1 VIADD R3, R3, 0x1 ;  /* 0x0000000103031836 */ /* 0x000fe20000000000 */
[----:B------:R-:W-:-:S04]  /*0200*/  @!P2 LOP3.LUT R3, RZ, R0, RZ, 0x33, !PT ;  /* 0x00000000ff03a212 */ /* 0x000fc800078e33ff */
[----:B------:R-:W-:-:S04]  /*0210*/  IADD3 R2, PT, PT, R6, R3, RZ ;  /* 0x0000000306027210 */ /* 0x000fc80007ffe0ff */
[C---:B------:R-:W-:Y:S02]  /*0220*/  LOP3.LUT R3, R2.reuse, 0x3, RZ, 0xc0, !PT ;  /* 0x0000000302037812 */ /* 0x040fe400078ec0ff */
[----:B------:R-:W-:Y:S02]  /*0230*/  ISETP.GE.U32.AND P0, PT, R2, 0x3, PT ;  /* 0x000000030200780c */ /* 0x000fe40003f06070 */
[----:B------:R-:W-:-:S13]  /*0240*/  ISETP.NE.AND P1, PT, R3, 0x3, PT ;  /* 0x000000030300780c */ /* 0x000fda0003f25270 */
[----:B-123--:R-:W-:Y:S05]  /*0250*/  @!P1 BRA `(.L_x_1) ;  /* 0x00000000004c9947 */ /* 0x00efea0003800000 */
[----:B------:R-:W-:-:S05]  /*0260*/  VIADD R2, R2, 0x1 ;  /* 0x0000000102027836 */ /* 0x000fca0000000000 */
[----:B------:R-:W-:Y:S01]  /*0270*/  LOP3.LUT R4, R2, 0x3, RZ, 0xc0, !PT ;  /* 0x0000000302047812 */ /* 0x000fe200078ec0ff */
[----:B------:R-:W-:-:S03]  /*0280*/  IMAD.WIDE.U32 R2, R9, 0x8, RZ ;  /* 0x0000000809027825 */ /* 0x000fc600078e00ff */
[C---:B------:R-:W-:Y:S01]  /*0290*/  IADD3 R8, PT, PT, -R4.reuse, RZ, RZ ;  /* 0x000000ff04087210 */ /* 0x040fe20007ffe1ff */
[----:B------:R-:W-:-:S07]  /*02a0*/  IMAD R9, R4, R0, R9 ;  /* 0x0000000004097224 */ /* 0x000fce00078e0209 */
.L_x_2:
[C---:B------:R-:W-:Y:S02]  /*02b0*/  IADD3 R6, P2, PT, R2.reuse, UR10, RZ ;  /* 0x0000000a02067c10 */ /* 0x040fe4000ff5e0ff */
[----:B------:R-:W-:Y:S02]  /*02c0*/  IADD3 R10, P1, PT, R2, UR8, RZ ;  /* 0x00000008020a7c10 */ /* 0x000fe4000ff3e0ff */
[C---:B------:R-:W-:Y:S02]  /*02d0*/  IADD3.X R7, PT, PT, R3.reuse, UR11, RZ, P2, !PT ;  /* 0x0000000b03077c10 */ /* 0x040fe400097fe4ff */
[----:B------:R-:W-:-:S04]  /*02e0*/  IADD3.X R11, PT, PT, R3, UR9, RZ, P1, !PT ;  /* 0x00000009030b7c10 */ /* 0x000fc80008ffe4ff */
[----:B------:R-:W2:Y:S04]  /*02f0*/  LDG.E.64 R6, desc[UR4][R6.64] ;  /* 0x0000000406067981 */ /* 0x000ea8000c1e1b00 */
[----:B0-----:R-:W2:Y:S01]  /*0300*/  LDG.E.64 R4, desc[UR4][R10.64] ;  /* 0x000000040a047981 */ /* 0x001ea2000c1e1b00 */
[----:B------:R-:W-:-:S04]  /*0310*/  IADD3 R12, P1, PT, R2, UR12, RZ ;  /* 0x0000000c020c7c10 */ /* 0x000fc8000ff3e0ff */
[----:B------:R-:W-:Y:S01]  /*0320*/  IADD3.X R13, PT, PT, R3, UR13, RZ, P1, !PT ;  /* 0x0000000d030d7c10 */ /* 0x000fe20008ffe4ff */
[----:B------:R-:W-:-:S05]  /*0330*/  VIADD R8, R8, 0x1 ;  /* 0x0000000108087836 */ /* 0x000fca0000000000 */
[----:B------:R-:W-:Y:S01]  /*0340*/  ISETP.NE.AND P1, PT, R8, RZ, PT ;  /* 0x000000ff0800720c */ /* 0x000fe20003f25270 */
[----:B------:R-:W-:Y:S01]  /*0350*/  IMAD.WIDE.U32 R2, R0, 0x8, R2 ;  /* 0x0000000800027825 */ /* 0x000fe200078e0002 */
[----:B--2---:R-:W-:-:S07]  /*0360*/  DADD R4, R4, R6 ;  /* 0x0000000004047229 */ /* 0x004fce0000000006 */
[----:B------:R0:W-:Y:S04]  /*0370*/  STG.E.64 desc[UR4][R12.64], R4 ;  /* 0x000000040c007986 */ /* 0x0001e8000c101b04 */
[----:B------:R-:W-:Y:S05]  /*0380*/  @P1 BRA `(.L_x_2) ;  /* 0xfffffffc00c81947 */ /* 0x000fea000383ffff */
.L_x_1:
[----:B------:R-:W-:Y:S05]  /*0390*/  BSYNC.RECONVERGENT B0 ;  /* 0x0000000000007941 */ /* 0x000fea0003800200 */
.L_x_0:
[----:B------:R-:W-:Y:S05]  /*03a0*/  @!P0 EXIT ;  /* 0x000000000000894d */ /* 0x000fea0003800000 */
.L_x_3:
[----:B------:R-:W1:Y:S08]  /*03b0*/  LDC.64 R2, c[0x0][0x380] ;  /* 0x0000e000ff027b82 */ /* 0x000e700000000a00 */
[----:B0-----:R-:W0:Y:S08]  /*03c0*/  LDC.64 R4, c[0x0][0x388] ;  /* 0x0000e200ff047b82 */ /* 0x001e300000000a00 */
[----:B--2---:R-:W2:Y:S01]  /*03d0*/  LDC.64 R6, c[0x0][0x390] ;  /* 0x0000e400ff067b82 */ /* 0x004ea20000000a00 */
[----:B-1----:R-:W-:-:S06]  /*03e0*/  IMAD.WIDE.U32 R10, R9, 0x8, R2 ;  /* 0x00000008090a7825 */ /* 0x002fcc00078e0002 */
[----:B------:R-:W3:Y:S01]  /*03f0*/  LDG.E.64 R10, desc[UR4][R10.64] ;  /* 0x000000040a0a7981 */ /* 0x000ee2000c1e1b00 */
[----:B0-----:R-:W-:-:S06]  /*0400*/  IMAD.WIDE.U32 R12, R9, 0x8, R4 ;  /* 0x00000008090c7825 */ /* 0x001fcc00078e0004 */
[----:B------:R-:W3:Y:S01]  /*0410*/  LDG.E.64 R12, desc[UR4][R12.64] ;  /* 0x000000040c0c7981 */ /* 0x000ee2000c1e1b00 */
[----:B------:R-:W-:Y:S01]  /*0420*/  IADD3 R21, PT, PT, R0, R9, RZ ;  /* 0x0000000900157210 */ /* 0x000fe20007ffe0ff */
[----:B--2---:R-:W-:-:S04]  /*0430*/  IMAD.WIDE.U32 R8, R9, 0x8, R6 ;  /* 0x0000000809087825 */ /* 0x004fc800078e0006 */
[----:B------:R-:W-:-:S04]  /*0440*/  IMAD.WIDE.U32 R16, R21, 0x8, R2 ;  /* 0x0000000815107825 */ /* 0x000fc800078e0002 */
[----:B------:R-:W-:Y:S01]  /*0450*/  IMAD.WIDE.U32 R18, R21, 0x8, R4 ;  /* 0x0000000815127825 */ /* 0x000fe200078e0004 */
[----:B---3--:R-:W-:-:S07]  /*0460*/  DADD R14, R10, R12 ;  /* 0x000000000a0e7229 */ /* 0x008fce000000000c */
[----:B------:R0:W-:Y:S04]  /*0470*/  STG.E.64 desc[UR4][R8.64], R14 ;  /* 0x0000000e08007986 */ /* 0x0001e8000c101b04 */
[----:B------:R-:W2:Y:S04]  /*0480*/  LDG.E.64 R16, desc[UR4][R16.64] ;  /* 0x0000000410107981 */ /* 0x000ea8000c1e1b00 */
[----:B------:R-:W2:Y:S01]  /*0490*/  LDG.E.64 R18, desc[UR4][R18.64] ;  /* 0x0000000412127981 */ /* 0x000ea2000c1e1b00 */
[C---:B------:R-:W-:Y:S02]  /*04a0*/  IMAD.IADD R25, R21.reuse, 0x1, R0 ;  /* 0x0000000115197824 */ /* 0x040fe400078e0200 */
[----:B------:R-:W-:-:S04]  /*04b0*/  IMAD.WIDE.U32 R12, R21, 0x8, R6 ;  /* 0x00000008150c7825 */ /* 0x000fc800078e0006 */
[----:B------:R-:W-:-:S04]  /*04c0*/  IMAD.WIDE.U32 R20, R25, 0x8, R2 ;  /* 0x0000000819147825 */ /* 0x000fc800078e0002 */
[----:B------:R-:W-:Y:S01]  /*04d0*/  IMAD.WIDE.U32 R22, R25, 0x8, R4 ;  /* 0x0000000819167825 */ /* 0x000fe200078e0004 */
[----:B--2---:R-:W-:-:S07]  /*04e0*/  DADD R10, R16, R18 ;  /* 0x00000000100a7229 */ /* 0x004fce0000000012 */
[----:B------:R1:W-:Y:S04]  /*04f0*/  STG.E.64 desc[UR4][R12.64], R10 ;  /* 0x0000000a0c007986 */ /* 0x0003e8000c101b04 */
[----:B------:R-:W2:Y:S04]  /*0500*/  LDG.E.64 R20, desc[UR4][R20.64] ;  /* 0x0000000414147981 */ /* 0x000ea8000c1e1b00 */
[----:B------:R-:W2:Y:S01]  /*0510*/  LDG.E.64 R22, desc[UR4][R22.64] ;  /* 0x0000000416167981 */ /* 0x000ea2000c1e1b00 */
[C---:B0-----:R-:W-:Y:S01]  /*0520*/  IADD3 R9, PT, PT, R25.reuse, R0, RZ ;  /* 0x0000000019097210 */ /* 0x041fe20007ffe0ff */
[----:B------:R-:W-:-:S04]  /*0530*/  IMAD.WIDE.U32 R16, R25, 0x8, R6 ;  /* 0x0000000819107825 */ /* 0x000fc800078e0006 */
[----:B------:R-:W-:-:S04]  /*0540*/  IMAD.WIDE.U32 R2, R9, 0x8, R2 ;  /* 0x0000000809027825 */ /* 0x000fc800078e0002 */
[----:B------:R-:W-:Y:S01]  /*0550*/  IMAD.WIDE.U32 R4, R9, 0x8, R4 ;  /* 0x0000000809047825 */ /* 0x000fe200078e0004 */
[----:B--2---:R-:W-:-:S07]  /*0560*/  DADD R14, R20, R22 ;  /* 0x00000000140e7229 */ /* 0x004fce0000000016 */
[----:B------:R2:W-:Y:S04]  /*0570*/  STG.E.64 desc[UR4][R16.64], R14 ;  /* 0x0000000e10007986 */ /* 0x0005e8000c101b04 */
[----:B------:R-:W1:Y:S04]  /*0580*/  LDG.E.64 R2, desc[UR4][R2.64] ;  /* 0x0000000402027981 */ /* 0x000e68000c1e1b00 */
[----:B------:R-:W1:Y:S01]  /*0590*/  LDG.E.64 R4, desc[UR4][R4.64] ;  /* 0x0000000404047981 */ /* 0x000e62000c1e1b00 */
[----:B------:R-:W-:-:S04]  /*05a0*/  IMAD.WIDE.U32 R6, R9, 0x8, R6 ;  /* 0x0000000809067825 */ /* 0x000fc800078e0006 */
[----:B------:R-:W-:-:S05]  /*05b0*/  IMAD.IADD R9, R9, 0x1, R0 ;  /* 0x0000000109097824 */ /* 0x000fca00078e0200 */
[----:B------:R-:W-:Y:S01]  /*05c0*/  ISETP.GE.AND P0, PT, R9, UR6, PT ;  /* 0x0000000609007c0c */ /* 0x000fe2000bf06270 */
[----:B-1----:R-:W-:-:S07]  /*05d0*/  DADD R10, R2, R4 ;  /* 0x00000000020a7229 */ /* 0x002fce0000000004 */
[----:B------:R2:W-:Y:S05]  /*05e0*/  STG.E.64 desc[UR4][R6.64], R10 ;  /* 0x0000000a06007986 */ /* 0x0005ea000c101b04 */
[----:B------:R-:W-:Y:S05]  /*05f0*/  @!P0 BRA `(.L_x_3) ;  /* 0xfffffffc006c8947 */ /* 0x000fea000383ffff */
[----:B------:R-:W-:Y:S05]  /*0600*/  EXIT ;  /* 0x000000000000794d */ /* 0x000fea0003800000 */
.L_x_4:
[----:B------:R-:W-:-:S00]  /*0610*/  BRA `(.L_x_4) ;  /* 0xfffffffc00fc7947 */ /* 0x000fc0000383ffff */
[----:B------:R-:W-:-:S00]  /*0620*/  NOP ;  /* 0x0000000000007918 */ /* 0x000fc00000000000 */
        /* <DEDUP_REMOVED lines=13> */
.L_x_5:


//--------------------- .nv.shared.reserved.0     --------------------------
	.section	.nv.shared.reserved.0,"aw",@nobits
	.weak		__nv_reservedSMEM_offset_0_alias
	.size		__nv_reservedSMEM_offset_0_alias, 0, 64
	.other		__nv_reservedSMEM_offset_0_alias,@"STO_CUDA_RESERVED_SHARED STV_DEFAULT"
__nv_reservedSMEM_offset_0_alias:
	.zero		0
	.zero		64


//--------------------- .nv.constant0._Z8vecAdd_dPdS_S_i --------------------------
	.section	.nv.constant0._Z8vecAdd_dPdS_S_i,"a",@progbits
	.sectionflags	@""
	.align	4
.nv.constant0._Z8vecAdd_dPdS_S_i:
	.zero		924


//--------------------- SYMBOLS --------------------------

	.type		.nv.reservedSmem.offset0,@object
	.size		.nv.reservedSmem.offset0,0x4
